//
// Generated by NVIDIA NVVM Compiler
//
// Compiler Build ID: CL-36424714
// Cuda compilation tools, release 13.0, V13.0.88
// Based on NVVM 20.0.0
//

.version 9.0
.target sm_100
.address_size 64

	// .globl	_Z10matrixNormPfS_i
// _ZZ10matrixNormPfS_iE8partials has been demoted
// _ZZ10matrixNormPfS_iE7fullCol has been demoted

.visible .entry _Z10matrixNormPfS_i(
	.param .u64 .ptr .align 1 _Z10matrixNormPfS_i_param_0,
	.param .u64 .ptr .align 1 _Z10matrixNormPfS_i_param_1,
	.param .u32 _Z10matrixNormPfS_i_param_2
)
{
	.reg .pred 	%p<23>;
	.reg .b32 	%r<57>;
	.reg .b32 	%f<99>;
	.reg .b64 	%rd<9>;
	// demoted variable
	.shared .align 4 .b8 _ZZ10matrixNormPfS_iE8partials[64];
	// demoted variable
	.shared .align 4 .b8 _ZZ10matrixNormPfS_iE7fullCol[24000];
	ld.param.u64 	%rd2, [_Z10matrixNormPfS_i_param_0];
	ld.param.u64 	%rd3, [_Z10matrixNormPfS_i_param_1];
	ld.param.u32 	%r15, [_Z10matrixNormPfS_i_param_2];
	mov.u32 	%r56, %tid.x;
	setp.ge.s32 	%p1, %r56, %r15;
	mov.f32 	%f94, 0f00000000;
	@%p1 bra 	$L__BB0_3;
	cvta.to.global.u64 	%rd4, %rd2;
	mov.u32 	%r16, %ctaid.x;
	mad.lo.s32 	%r17, %r15, %r56, %r16;
	mul.wide.u32 	%rd5, %r17, 4;
	add.s64 	%rd6, %rd4, %rd5;
	ld.global.f32 	%f1, [%rd6];
	mov.f32 	%f94, 0f00000000;
	mov.u32 	%r2, %ntid.x;
	mov.u32 	%r19, _ZZ10matrixNormPfS_iE7fullCol;
	mov.u32 	%r52, %r56;
$L__BB0_2:
	shl.b32 	%r18, %r52, 2;
	add.s32 	%r20, %r19, %r18;
	st.shared.f32 	[%r20], %f1;
	add.f32 	%f94, %f94, %f1;
	add.s32 	%r52, %r52, %r2;
	setp.lt.s32 	%p2, %r52, %r15;
	@%p2 bra 	$L__BB0_2;
$L__BB0_3:
	shl.b32 	%r21, %r56, 2;
	mov.u32 	%r22, _ZZ10matrixNormPfS_iE8partials;
	add.s32 	%r5, %r22, %r21;
	st.shared.f32 	[%r5], %f94;
	bar.sync 	0;
	mov.u32 	%r6, %ntid.x;
	setp.lt.u32 	%p3, %r6, 2;
	@%p3 bra 	$L__BB0_8;
	mov.b32 	%r53, 1;
$L__BB0_5:
	shl.b32 	%r8, %r53, 1;
	add.s32 	%r24, %r8, -1;
	and.b32  	%r25, %r24, %r56;
	setp.ne.s32 	%p4, %r25, 0;
	@%p4 bra 	$L__BB0_7;
	shl.b32 	%r26, %r53, 2;
	add.s32 	%r27, %r5, %r26;
	ld.shared.f32 	%f21, [%r27];
	ld.shared.f32 	%f22, [%r5];
	add.f32 	%f23, %f21, %f22;
	st.shared.f32 	[%r5], %f23;
$L__BB0_7:
	bar.sync 	0;
	setp.lt.u32 	%p5, %r8, %r6;
	mov.u32 	%r53, %r8;
	@%p5 bra 	$L__BB0_5;
$L__BB0_8:
	setp.ge.s32 	%p6, %r56, %r15;
	ld.shared.f32 	%f25, [_ZZ10matrixNormPfS_iE8partials];
	cvt.rn.f32.s32 	%f5, %r15;
	div.rn.f32 	%f6, %f25, %f5;
	mov.f32 	%f97, 0f00000000;
	@%p6 bra 	$L__BB0_16;
	mov.f32 	%f97, 0f00000000;
	mov.u32 	%r29, _ZZ10matrixNormPfS_iE7fullCol;
	mov.u32 	%r54, %r56;
$L__BB0_10:
	shl.b32 	%r28, %r54, 2;
	add.s32 	%r30, %r29, %r28;
	ld.shared.f32 	%f28, [%r30];
	sub.f32 	%f8, %f28, %f6;
	abs.f32 	%f9, %f8;
	setp.eq.f32 	%p7, %f8, 0f3F800000;
	mov.f32 	%f96, 0f3F800000;
	@%p7 bra 	$L__BB0_15;
	setp.num.f32 	%p8, %f9, %f9;
	@%p8 bra 	$L__BB0_13;
	mov.f32 	%f84, 0f40000000;
	add.rn.f32 	%f96, %f8, %f84;
	bra.uni 	$L__BB0_15;
$L__BB0_13:
	setp.lt.f32 	%p9, %f9, 0f00800000;
	mul.f32 	%f29, %f9, 0f4B800000;
	selp.f32 	%f30, %f29, %f9, %p9;
	mov.b32 	%r31, %f30;
	add.s32 	%r32, %r31, -1060439283;
	and.b32  	%r33, %r32, -8388608;
	sub.s32 	%r34, %r31, %r33;
	mov.b32 	%f31, %r34;
	cvt.rn.f32.s32 	%f32, %r33;
	selp.f32 	%f33, 0fC1C00000, 0f00000000, %p9;
	fma.rn.f32 	%f34, %f32, 0f34000000, %f33;
	add.f32 	%f35, %f31, 0fBF800000;
	add.f32 	%f36, %f31, 0f3F800000;
	rcp.approx.ftz.f32 	%f37, %f36;
	add.f32 	%f38, %f35, %f35;
	mul.f32 	%f39, %f38, %f37;
	mul.f32 	%f40, %f39, %f39;
	neg.f32 	%f41, %f39;
	sub.f32 	%f42, %f35, %f39;
	add.f32 	%f43, %f42, %f42;
	fma.rn.f32 	%f44, %f41, %f35, %f43;
	mul.rn.f32 	%f45, %f37, %f44;
	fma.rn.f32 	%f46, %f40, 0f3A2C32E4, 0f3B52E7DB;
	fma.rn.f32 	%f47, %f46, %f40, 0f3C93BB73;
	fma.rn.f32 	%f48, %f47, %f40, 0f3DF6384F;
	mul.rn.f32 	%f49, %f48, %f40;
	fma.rn.f32 	%f50, %f39, 0f3FB8AA3B, %f34;
	mul.f32 	%f51, %f49, 0f40400000;
	sub.f32 	%f52, %f34, %f50;
	fma.rn.f32 	%f53, %f39, 0f3FB8AA3B, %f52;
	fma.rn.f32 	%f54, %f45, 0f3FB8AA3B, %f53;
	fma.rn.f32 	%f55, %f39, 0f32A55E34, %f54;
	fma.rn.f32 	%f56, %f51, %f45, %f55;
	fma.rn.f32 	%f57, %f49, %f39, %f56;
	add.rn.f32 	%f58, %f50, %f57;
	mov.f32 	%f59, 0f40000000;
	mul.rn.f32 	%f60, %f58, %f59;
	cvt.rni.f32.f32 	%f61, %f60;
	sub.f32 	%f62, %f60, %f61;
	neg.f32 	%f63, %f60;
	fma.rn.f32 	%f64, %f58, 0f40000000, %f63;
	neg.f32 	%f65, %f50;
	add.rn.f32 	%f66, %f58, %f65;
	neg.f32 	%f67, %f66;
	add.rn.f32 	%f68, %f57, %f67;
	fma.rn.f32 	%f69, %f68, 0f40000000, %f64;
	add.f32 	%f70, %f62, %f69;
	setp.gt.f32 	%p10, %f61, 0f00000000;
	selp.b32 	%r35, 0, -2097152000, %p10;
	setp.neu.f32 	%p11, %f8, 0f00000000;
	setp.neu.f32 	%p12, %f9, 0f7F800000;
	setp.lt.f32 	%p13, %f60, 0f00000000;
	selp.f32 	%f71, 0f00000000, 0f7F800000, %p13;
	abs.f32 	%f72, %f60;
	setp.gt.f32 	%p14, %f72, 0f43180000;
	cvt.rzi.s32.f32 	%r36, %f61;
	shl.b32 	%r37, %r36, 23;
	sub.s32 	%r38, %r37, %r35;
	mov.b32 	%f73, %r38;
	add.s32 	%r39, %r35, 2130706432;
	mov.b32 	%f74, %r39;
	fma.rn.f32 	%f75, %f70, 0f391FCB8E, 0f3AAF85ED;
	fma.rn.f32 	%f76, %f75, %f70, 0f3C1D9856;
	fma.rn.f32 	%f77, %f76, %f70, 0f3D6357BB;
	fma.rn.f32 	%f78, %f77, %f70, 0f3E75FDEC;
	fma.rn.f32 	%f79, %f78, %f70, 0f3F317218;
	fma.rn.f32 	%f80, %f79, %f70, 0f3F800000;
	mul.f32 	%f81, %f80, %f74;
	mul.f32 	%f82, %f81, %f73;
	selp.f32 	%f96, %f71, %f82, %p14;
	and.pred  	%p15, %p11, %p12;
	@%p15 bra 	$L__BB0_15;
	add.f32 	%f83, %f8, %f8;
	mov.b32 	%r40, %f83;
	and.b32  	%r41, %r40, 2147483647;
	mov.b32 	%f96, %r41;
$L__BB0_15:
	add.f32 	%f97, %f97, %f96;
	add.s32 	%r54, %r54, %r6;
	setp.lt.s32 	%p16, %r54, %r15;
	@%p16 bra 	$L__BB0_10;
$L__BB0_16:
	setp.lt.u32 	%p17, %r6, 2;
	st.shared.f32 	[%r5], %f97;
	bar.sync 	0;
	@%p17 bra 	$L__BB0_21;
	mov.b32 	%r55, 1;
$L__BB0_18:
	shl.b32 	%r12, %r55, 1;
	add.s32 	%r43, %r12, -1;
	and.b32  	%r44, %r43, %r56;
	setp.ne.s32 	%p18, %r44, 0;
	@%p18 bra 	$L__BB0_20;
	shl.b32 	%r45, %r55, 2;
	add.s32 	%r46, %r5, %r45;
	ld.shared.f32 	%f85, [%r46];
	ld.shared.f32 	%f86, [%r5];
	add.f32 	%f87, %f85, %f86;
	st.shared.f32 	[%r5], %f87;
$L__BB0_20:
	bar.sync 	0;
	setp.lt.u32 	%p19, %r12, %r6;
	mov.u32 	%r55, %r12;
	@%p19 bra 	$L__BB0_18;
$L__BB0_21:
	setp.ge.s32 	%p20, %r56, %r15;
	ld.shared.f32 	%f88, [_ZZ10matrixNormPfS_iE8partials];
	div.rn.f32 	%f89, %f88, %f5;
	sqrt.rn.f32 	%f16, %f89;
	@%p20 bra 	$L__BB0_26;
	mov.u32 	%r47, %ctaid.x;
	mad.lo.s32 	%r48, %r15, %r56, %r47;
	cvta.to.global.u64 	%rd7, %rd3;
	mul.wide.u32 	%rd8, %r48, 4;
	add.s64 	%rd1, %rd7, %rd8;
	mov.u32 	%r50, _ZZ10matrixNormPfS_iE7fullCol;
$L__BB0_23:
	setp.eq.f32 	%p21, %f16, 0f00000000;
	mov.f32 	%f98, 0f00000000;
	@%p21 bra 	$L__BB0_25;
	shl.b32 	%r49, %r56, 2;
	add.s32 	%r51, %r50, %r49;
	ld.shared.f32 	%f91, [%r51];
	sub.f32 	%f92, %f91, %f6;
	div.rn.f32 	%f98, %f92, %f16;
$L__BB0_25:
	st.global.f32 	[%rd1], %f98;
	add.s32 	%r56, %r56, %r6;
	setp.lt.s32 	%p22, %r56, %r15;
	@%p22 bra 	$L__BB0_23;
$L__BB0_26:
	ret;

}


// ===== COMPILED SASS (sm_100) =====

	.target	sm_100

	.elftype	@"ET_EXEC"


//--------------------- .note.nv.tkinfo           --------------------------
	.section	.note.nv.tkinfo,"",@"SHT_NOTE"
	.sectionflags	@"SHF_NOTE_NV_TKINFO"
	.tkinfo
        /*0018*/ 	.word	0x00000002
        /*0030*/ 	.string	""
        /*0030*/ 	.string	"ptxas"
        /*0030*/ 	.string	"Cuda compilation tools, release 13.0, V13.0.88"
        /*0030*/ 	.string	"Build cuda_13.0.r13.0/compiler.36424714_0"
        /*0030*/ 	.string	"-arch sm_100 -m 64 "



//--------------------- .note.nv.cuinfo           --------------------------
	.section	.note.nv.cuinfo,"",@"SHT_NOTE"
	.sectionflags	@"SHF_NOTE_NV_CUINFO"
        /*0018*/ 	.short	0x0002
        /*001a*/ 	.short	0x0064
        /*001c*/ 	.short	0x0082
	.zero		2


//--------------------- .nv.info                  --------------------------
	.section	.nv.info,"",@"SHT_CUDA_INFO"
	.align	4


	//----- nvinfo : EIATTR_REGCOUNT
	.align		4
        /*0000*/ 	.byte	0x04, 0x2f
        /*0002*/ 	.short	(.L_1 - .L_0)
	.align		4
.L_0:
        /*0004*/ 	.word	index@(_Z10matrixNormPfS_i)
        /*0008*/ 	.word	0x00000013


	//----- nvinfo : EIATTR_FRAME_SIZE
	.align		4
.L_1:
        /*000c*/ 	.byte	0x04, 0x11
        /*000e*/ 	.short	(.L_3 - .L_2)
	.align		4
.L_2:
        /*0010*/ 	.word	index@($__internal_1_$__cuda_sm3x_div_rn_noftz_f32_slowpath)
        /*0014*/ 	.word	0x00000000


	//----- nvinfo : EIATTR_FRAME_SIZE
	.align		4
.L_3:
        /*0018*/ 	.byte	0x04, 0x11
        /*001a*/ 	.short	(.L_5 - .L_4)
	.align		4
.L_4:
        /*001c*/ 	.word	index@($__internal_0_$__cuda_sm20_sqrt_rn_f32_slowpath)
        /*0020*/ 	.word	0x00000000


	//----- nvinfo : EIATTR_FRAME_SIZE
	.align		4
.L_5:
        /*0024*/ 	.byte	0x04, 0x11
        /*0026*/ 	.short	(.L_7 - .L_6)
	.align		4
.L_6:
        /*0028*/ 	.word	index@(_Z10matrixNormPfS_i)
        /*002c*/ 	.word	0x00000000


	//----- nvinfo : EIATTR_MIN_STACK_SIZE
	.align		4
.L_7:
        /*0030*/ 	.byte	0x04, 0x12
        /*0032*/ 	.short	(.L_9 - .L_8)
	.align		4
.L_8:
        /*0034*/ 	.word	index@(_Z10matrixNormPfS_i)
        /*0038*/ 	.word	0x00000000
.L_9:


//--------------------- .nv.compat                --------------------------
	.section	.nv.compat,"",@"SHT_CUDA_COMPAT_INFO"
	.align	4
        /*0000*/ 	.byte	0x02, 0x09, 0x00, 0x00, 0x02, 0x02, 0x01, 0x00, 0x02, 0x05, 0x05, 0x00, 0x03, 0x07, 0x01, 0x01
        /*0010*/ 	.byte	0x02, 0x03, 0x00, 0x00, 0x02, 0x06, 0x01, 0x00, 0x04, 0x0b, 0x08, 0x00, 0x01, 0x00, 0x00, 0x00
        /*0020*/ 	.byte	0x00, 0x00, 0x00, 0x00


//--------------------- .nv.info._Z10matrixNormPfS_i --------------------------
	.section	.nv.info._Z10matrixNormPfS_i,"",@"SHT_CUDA_INFO"
	.sectionflags	@""
	.align	4


	//----- nvinfo : EIATTR_CUDA_API_VERSION
	.align		4
        /*0000*/ 	.byte	0x04, 0x37
        /*0002*/ 	.short	(.L_11 - .L_10)
.L_10:
        /*0004*/ 	.word	0x00000082


	//----- nvinfo : EIATTR_KPARAM_INFO
	.align		4
.L_11:
        /*0008*/ 	.byte	0x04, 0x17
        /*000a*/ 	.short	(.L_13 - .L_12)
.L_12:
        /*000c*/ 	.word	0x00000000
        /*0010*/ 	.short	0x0002
        /*0012*/ 	.short	0x0010
        /*0014*/ 	.byte	0x00, 0xf0, 0x11, 0x00


	//----- nvinfo : EIATTR_KPARAM_INFO
	.align		4
.L_13:
        /*0018*/ 	.byte	0x04, 0x17
        /*001a*/ 	.short	(.L_15 - .L_14)
.L_14:
        /*001c*/ 	.word	0x00000000
        /*0020*/ 	.short	0x0001
        /*0022*/ 	.short	0x0008
        /*0024*/ 	.byte	0x00, 0xf5, 0x21, 0x00


	//----- nvinfo : EIATTR_KPARAM_INFO
	.align		4
.L_15:
        /*0028*/ 	.byte	0x04, 0x17
        /*002a*/ 	.short	(.L_17 - .L_16)
.L_16:
        /*002c*/ 	.word	0x00000000
        /*0030*/ 	.short	0x0000
        /*0032*/ 	.short	0x0000
        /*0034*/ 	.byte	0x00, 0xf5, 0x21, 0x00


	//----- nvinfo : EIATTR_SPARSE_MMA_MASK
	.align		4
.L_17:
        /*0038*/ 	.byte	0x03, 0x50
        /*003a*/ 	.short	0x0000


	//----- nvinfo : EIATTR_MAXREG_COUNT
	.align		4
        /*003c*/ 	.byte	0x03, 0x1b
        /*003e*/ 	.short	0x00ff


	//----- nvinfo : EIATTR_NUM_BARRIERS
	.align		4
        /*0040*/ 	.byte	0x02, 0x4c
        /*0042*/ 	.byte	0x01
	.zero		1


	//----- nvinfo : EIATTR_MERCURY_ISA_VERSION
	.align		4
        /*0044*/ 	.byte	0x03, 0x5f
        /*0046*/ 	.short	0x0101


	//----- nvinfo : EIATTR_VRC_CTA_INIT_COUNT
	.align		4
        /*0048*/ 	.byte	0x02, 0x4a
	.zero		1
	.zero		1


	//----- nvinfo : EIATTR_EXIT_INSTR_OFFSETS
	.align		4
        /*004c*/ 	.byte	0x04, 0x1c
        /*004e*/ 	.short	(.L_19 - .L_18)


	//   ....[0]....
.L_18:
        /*0050*/ 	.word	0x00000ca0


	//   ....[1]....
        /*0054*/ 	.word	0x00000ee0


	//----- nvinfo : EIATTR_CRS_STACK_SIZE
	.align		4
.L_19:
        /*0058*/ 	.byte	0x04, 0x1e
        /*005a*/ 	.short	(.L_21 - .L_20)
.L_20:
        /*005c*/ 	.word	0x00000000


	//----- nvinfo : EIATTR_CBANK_PARAM_SIZE
	.align		4
.L_21:
        /*0060*/ 	.byte	0x03, 0x19
        /*0062*/ 	.short	0x0014


	//----- nvinfo : EIATTR_PARAM_CBANK
	.align		4
        /*0064*/ 	.byte	0x04, 0x0a
        /*0066*/ 	.short	(.L_23 - .L_22)
	.align		4
.L_22:
        /*0068*/ 	.word	index@(.nv.constant0._Z10matrixNormPfS_i)
        /*006c*/ 	.short	0x0380
        /*006e*/ 	.short	0x0014


	//----- nvinfo : EIATTR_SW_WAR
	.align		4
.L_23:
        /*0070*/ 	.byte	0x04, 0x36
        /*0072*/ 	.short	(.L_25 - .L_24)
.L_24:
        /*0074*/ 	.word	0x00000008
.L_25:


//--------------------- .nv.callgraph             --------------------------
	.section	.nv.callgraph,"",@"SHT_CUDA_CALLGRAPH"
	.align	4
	.sectionentsize	8
	.align		4
        /*0000*/ 	.word	0x00000000
	.align		4
        /*0004*/ 	.word	0xffffffff
	.align		4
        /*0008*/ 	.word	0x00000000
	.align		4
        /*000c*/ 	.word	0xfffffffe
	.align		4
        /*0010*/ 	.word	0x00000000
	.align		4
        /*0014*/ 	.word	0xfffffffd
	.align		4
        /*0018*/ 	.word	0x00000000
	.align		4
        /*001c*/ 	.word	0xfffffffc


//--------------------- .text._Z10matrixNormPfS_i --------------------------
	.section	.text._Z10matrixNormPfS_i,"ax",@progbits
	.align	128
        .global         _Z10matrixNormPfS_i
        .type           _Z10matrixNormPfS_i,@function
        .size           _Z10matrixNormPfS_i,(.L_x_35 - _Z10matrixNormPfS_i)
        .other          _Z10matrixNormPfS_i,@"STO_CUDA_ENTRY STV_DEFAULT"
_Z10matrixNormPfS_i:
.text._Z10matrixNormPfS_i:
[----:B------:R-:W-:Y:S01]  /*0000*/  LDC R1, c[0x0][0x37c] ;  /* 0x0000df00ff017b82 */ /* 0x000fe20000000800 */
[----:B------:R-:W0:Y:S01]  /*0010*/  S2R R2, SR_TID.X ;  /* 0x0000000000027919 */ /* 0x000e220000002100 */
[----:B------:R-:W0:Y:S01]  /*0020*/  LDCU UR4, c[0x0][0x390] ;  /* 0x00007200ff0477ac */ /* 0x000e220008000800 */
[----:B------:R-:W-:Y:S01]  /*0030*/  BSSY.RECONVERGENT B0, `(.L_x_0) ;  /* 0x0000017000007945 */ /* 0x000fe20003800200 */
[----:B------:R-:W-:Y:S01]  /*0040*/  HFMA2 R0, -RZ, RZ, 0, 0 ;  /* 0x00000000ff007431 */ /* 0x000fe200000001ff */
[----:B------:R-:W1:Y:S01]  /*0050*/  LDCU.64 UR6, c[0x0][0x358] ;  /* 0x00006b00ff0677ac */ /* 0x000e620008000a00 */
[----:B0-----:R-:W-:-:S13]  /*0060*/  ISETP.GE.AND P0, PT, R2, UR4, PT ;  /* 0x0000000402007c0c */ /* 0x001fda000bf06270 */
[----:B-1----:R-:W-:Y:S05]  /*0070*/  @P0 BRA `(.L_x_1) ;  /* 0x0000000000480947 */ /* 0x002fea0003800000 */
[----:B------:R-:W0:Y:S01]  /*0080*/  S2R R3, SR_CTAID.X ;  /* 0x0000000000037919 */ /* 0x000e220000002500 */
[----:B------:R-:W1:Y:S01]  /*0090*/  LDC.64 R4, c[0x0][0x380] ;  /* 0x0000e000ff047b82 */ /* 0x000e620000000a00 */
[----:B0-----:R-:W-:-:S04]  /*00a0*/  IMAD R3, R2, UR4, R3 ;  /* 0x0000000402037c24 */ /* 0x001fc8000f8e0203 */
[----:B-1----:R-:W-:-:S06]  /*00b0*/  IMAD.WIDE.U32 R4, R3, 0x4, R4 ;  /* 0x0000000403047825 */ /* 0x002fcc00078e0004 */
[----:B------:R0:W5:Y:S01]  /*00c0*/  LDG.E R5, desc[UR6][R4.64] ;  /* 0x0000000604057981 */ /* 0x000162000c1e1900 */
[----:B------:R-:W1:Y:S01]  /*00d0*/  LDC R7, c[0x0][0x360] ;  /* 0x0000d800ff077b82 */ /* 0x000e620000000800 */
[----:B------:R-:W-:Y:S01]  /*00e0*/  MOV R0, 0x400 ;  /* 0x0000040000007802 */ /* 0x000fe20000000f00 */
[----:B------:R-:W-:Y:S01]  /*00f0*/  IMAD.MOV.U32 R6, RZ, RZ, R2 ;  /* 0x000000ffff067224 */ /* 0x000fe200078e0002 */
[----:B------:R-:W2:Y:S03]  /*0100*/  S2R R3, SR_CgaCtaId ;  /* 0x0000000000037919 */ /* 0x000ea60000008800 */
[----:B------:R-:W-:-:S05]  /*0110*/  VIADD R0, R0, 0x40 ;  /* 0x0000004000007836 */ /* 0x000fca0000000000 */
[----:B--2---:R-:W-:Y:S02]  /*0120*/  LEA R3, R3, R0, 0x18 ;  /* 0x0000000003037211 */ /* 0x004fe400078ec0ff */
[----:B0-----:R-:W-:-:S07]  /*0130*/  MOV R0, RZ ;  /* 0x000000ff00007202 */ /* 0x001fce0000000f00 */
.L_x_2:
[----:B------:R-:W-:Y:S01]  /*0140*/  LEA R4, R6, R3, 0x2 ;  /* 0x0000000306047211 */ /* 0x000fe200078e10ff */
[----:B-1----:R-:W-:Y:S02]  /*0150*/  IMAD.IADD R6, R7, 0x1, R6 ;  /* 0x0000000107067824 */ /* 0x002fe400078e0206 */
[----:B-----5:R-:W-:Y:S02]  /*0160*/  FADD R0, R5, R0 ;  /* 0x0000000005007221 */ /* 0x020fe40000000000 */
[----:B------:R0:W-:Y:S01]  /*0170*/  STS [R4], R5 ;  /* 0x0000000504007388 */ /* 0x0001e20000000800 */
[----:B------:R-:W-:-:S13]  /*0180*/  ISETP.GE.AND P0, PT, R6, UR4, PT ;  /* 0x0000000406007c0c */ /* 0x000fda000bf06270 */
[----:B0-----:R-:W-:Y:S05]  /*0190*/  @!P0 BRA `(.L_x_2) ;  /* 0xfffffffc00e88947 */ /* 0x001fea000383ffff */
.L_x_1:
[----:B------:R-:W-:Y:S05]  /*01a0*/  BSYNC.RECONVERGENT B0 ;  /* 0x0000000000007941 */ /* 0x000fea0003800200 */
.L_x_0:
[----:B------:R-:W0:Y:S01]  /*01b0*/  S2UR UR5, SR_CgaCtaId ;  /* 0x00000000000579c3 */ /* 0x000e220000008800 */
[----:B------:R-:W-:Y:S01]  /*01c0*/  UMOV UR4, 0x400 ;  /* 0x0000040000047882 */ /* 0x000fe20000000000 */
[----:B------:R-:W1:Y:S02]  /*01d0*/  LDCU UR8, c[0x0][0x360] ;  /* 0x00006c00ff0877ac */ /* 0x000e640008000800 */
[----:B-1----:R-:W-:Y:S02]  /*01e0*/  UISETP.GE.U32.AND UP0, UPT, UR8, 0x2, UPT ;  /* 0x000000020800788c */ /* 0x002fe4000bf06070 */
[----:B0-----:R-:W-:-:S06]  /*01f0*/  ULEA UR4, UR5, UR4, 0x18 ;  /* 0x0000000405047291 */ /* 0x001fcc000f8ec0ff */
[----:B------:R-:W-:-:S05]  /*0200*/  LEA R5, R2, UR4, 0x2 ;  /* 0x0000000402057c11 */ /* 0x000fca000f8e10ff */
[----:B------:R0:W-:Y:S01]  /*0210*/  STS [R5], R0 ;  /* 0x0000000005007388 */ /* 0x0001e20000000800 */
[----:B------:R-:W-:Y:S06]  /*0220*/  BAR.SYNC.DEFER_BLOCKING 0x0 ;  /* 0x0000000000007b1d */ /* 0x000fec0000010000 */
[----:B------:R-:W-:Y:S05]  /*0230*/  BRA.U !UP0, `(.L_x_3) ;  /* 0x0000000108347547 */ /* 0x000fea000b800000 */
[----:B0-----:R-:W-:-:S07]  /*0240*/  MOV R0, 0x1 ;  /* 0x0000000100007802 */ /* 0x001fce0000000f00 */
.L_x_4:
[----:B------:R-:W-:-:S05]  /*0250*/  IMAD.SHL.U32 R6, R0, 0x2, RZ ;  /* 0x0000000200067824 */ /* 0x000fca00078e00ff */
[----:B------:R-:W-:-:S04]  /*0260*/  IADD3 R3, PT, PT, R6, -0x1, RZ ;  /* 0xffffffff06037810 */ /* 0x000fc80007ffe0ff */
[----:B------:R-:W-:-:S13]  /*0270*/  LOP3.LUT P0, RZ, R3, R2, RZ, 0xc0, !PT ;  /* 0x0000000203ff7212 */ /* 0x000fda000780c0ff */
[----:B------:R-:W-:Y:S02]  /*0280*/  @!P0 IMAD R3, R0, 0x4, R5 ;  /* 0x0000000400038824 */ /* 0x000fe400078e0205 */
[----:B------:R-:W-:Y:S04]  /*0290*/  @!P0 LDS R0, [R5] ;  /* 0x0000000005008984 */ /* 0x000fe80000000800 */
[----:B------:R-:W0:Y:S02]  /*02a0*/  @!P0 LDS R3, [R3] ;  /* 0x0000000003038984 */ /* 0x000e240000000800 */
[----:B0-----:R-:W-:Y:S01]  /*02b0*/  @!P0 FADD R4, R3, R0 ;  /* 0x0000000003048221 */ /* 0x001fe20000000000 */
[----:B------:R-:W-:-:S04]  /*02c0*/  MOV R0, R6 ;  /* 0x0000000600007202 */ /* 0x000fc80000000f00 */
[----:B------:R1:W-:Y:S01]  /*02d0*/  @!P0 STS [R5], R4 ;  /* 0x0000000405008388 */ /* 0x0003e20000000800 */
[----:B------:R-:W-:Y:S01]  /*02e0*/  BAR.SYNC.DEFER_BLOCKING 0x0 ;  /* 0x0000000000007b1d */ /* 0x000fe20000010000 */
[----:B------:R-:W-:-:S13]  /*02f0*/  ISETP.GE.U32.AND P0, PT, R6, UR8, PT ;  /* 0x0000000806007c0c */ /* 0x000fda000bf06070 */
[----:B-1----:R-:W-:Y:S05]  /*0300*/  @!P0 BRA `(.L_x_4) ;  /* 0xfffffffc00d08947 */ /* 0x002fea000383ffff */
.L_x_3:
[----:B------:R-:W1:Y:S01]  /*0310*/  S2UR UR5, SR_CgaCtaId ;  /* 0x00000000000579c3 */ /* 0x000e620000008800 */
[----:B------:R-:W-:Y:S02]  /*0320*/  UMOV UR4, 0x400 ;  /* 0x0000040000047882 */ /* 0x000fe40000000000 */
[----:B-1----:R-:W-:Y:S01]  /*0330*/  ULEA UR4, UR5, UR4, 0x18 ;  /* 0x0000000405047291 */ /* 0x002fe2000f8ec0ff */
[----:B------:R-:W1:Y:S08]  /*0340*/  LDCU UR5, c[0x0][0x390] ;  /* 0x00007200ff0577ac */ /* 0x000e700008000800 */
[----:B0-----:R-:W0:Y:S01]  /*0350*/  LDS R0, [UR4] ;  /* 0x00000004ff007984 */ /* 0x001e220008000800 */
[----:B-1----:R-:W-:-:S02]  /*0360*/  I2FP.F32.S32 R3, UR5 ;  /* 0x0000000500037c45 */ /* 0x002fc40008201400 */
[----:B------:R-:W-:Y:S02]  /*0370*/  ISETP.GE.AND P2, PT, R2, UR5, PT ;  /* 0x0000000502007c0c */ /* 0x000fe4000bf46270 */
[----:B------:R-:W1:Y:S02]  /*0380*/  MUFU.RCP R4, R3 ;  /* 0x0000000300047308 */ /* 0x000e640000001000 */
[----:B-1----:R-:W-:-:S04]  /*0390*/  FFMA R7, -R3, R4, 1 ;  /* 0x3f80000003077423 */ /* 0x002fc80000000104 */
[----:B------:R-:W-:Y:S02]  /*03a0*/  FFMA R7, R4, R7, R4 ;  /* 0x0000000704077223 */ /* 0x000fe40000000004 */
[----:B0-----:R-:W0:Y:S02]  /*03b0*/  FCHK P0, R0, R3 ;  /* 0x0000000300007302 */ /* 0x001e240000000000 */
[----:B------:R-:W-:-:S04]  /*03c0*/  FFMA R4, R0, R7, RZ ;  /* 0x0000000700047223 */ /* 0x000fc800000000ff */
[----:B------:R-:W-:-:S04]  /*03d0*/  FFMA R6, -R3, R4, R0 ;  /* 0x0000000403067223 */ /* 0x000fc80000000100 */
[----:B------:R-:W-:Y:S01]  /*03e0*/  FFMA R4, R7, R6, R4 ;  /* 0x0000000607047223 */ /* 0x000fe20000000004 */
[----:B0-----:R-:W-:Y:S06]  /*03f0*/  @!P0 BRA `(.L_x_5) ;  /* 0x00000000000c8947 */ /* 0x001fec0003800000 */
[----:B------:R-:W-:-:S07]  /*0400*/  MOV R8, 0x420 ;  /* 0x0000042000087802 */ /* 0x000fce0000000f00 */
[----:B------:R-:W-:Y:S05]  /*0410*/  CALL.REL.NOINC `($__internal_1_$__cuda_sm3x_div_rn_noftz_f32_slowpath) ;  /* 0x0000000c000c7944 */ /* 0x000fea0003c00000 */
[----:B------:R-:W-:-:S07]  /*0420*/  IMAD.MOV.U32 R4, RZ, RZ, R0 ;  /* 0x000000ffff047224 */ /* 0x000fce00078e0000 */
.L_x_5:
[----:B------:R-:W0:Y:S01]  /*0430*/  LDCU UR4, c[0x0][0x390] ;  /* 0x00007200ff0477ac */ /* 0x000e220008000800 */
[----:B------:R-:W-:Y:S01]  /*0440*/  BSSY.RECONVERGENT B0, `(.L_x_6) ;  /* 0x0000056000007945 */ /* 0x000fe20003800200 */
[----:B------:R-:W-:-:S03]  /*0450*/  HFMA2 R0, -RZ, RZ, 0, 0 ;  /* 0x00000000ff007431 */ /* 0x000fc600000001ff */
[----:B------:R-:W-:Y:S05]  /*0460*/  @P2 BRA `(.L_x_7) ;  /* 0x00000004004c2947 */ /* 0x000fea0003800000 */
[----:B------:R-:W1:Y:S01]  /*0470*/  S2R R8, SR_CgaCtaId ;  /* 0x0000000000087919 */ /* 0x000e620000008800 */
[----:B------:R-:W-:Y:S01]  /*0480*/  MOV R0, 0x400 ;  /* 0x0000040000007802 */ /* 0x000fe20000000f00 */
[----:B------:R-:W-:-:S04]  /*0490*/  IMAD.MOV.U32 R6, RZ, RZ, R2 ;  /* 0x000000ffff067224 */ /* 0x000fc800078e0002 */
[----:B------:R-:W-:Y:S01]  /*04a0*/  VIADD R7, R0, 0x40 ;  /* 0x0000004000077836 */ /* 0x000fe20000000000 */
[----:B------:R-:W-:-:S04]  /*04b0*/  MOV R0, RZ ;  /* 0x000000ff00007202 */ /* 0x000fc80000000f00 */
[----:B-1----:R-:W-:-:S07]  /*04c0*/  LEA R7, R8, R7, 0x18 ;  /* 0x0000000708077211 */ /* 0x002fce00078ec0ff */
.L_x_10:
[C---:B------:R-:W-:Y:S01]  /*04d0*/  LEA R9, R6.reuse, R7, 0x2 ;  /* 0x0000000706097211 */ /* 0x040fe200078e10ff */
[----:B------:R-:W-:Y:S01]  /*04e0*/  VIADD R6, R6, UR8 ;  /* 0x0000000806067c36 */ /* 0x000fe20008000000 */
[----:B------:R-:W-:Y:S01]  /*04f0*/  BSSY.RECONVERGENT B1, `(.L_x_8) ;  /* 0x0000048000017945 */ /* 0x000fe20003800200 */
[----:B------:R-:W-:-:S03]  /*0500*/  MOV R11, 0x3f800000 ;  /* 0x3f800000000b7802 */ /* 0x000fc60000000f00 */
[----:B------:R-:W1:Y:S01]  /*0510*/  LDS R9, [R9] ;  /* 0x0000000009097984 */ /* 0x000e620000000800 */
[----:B0-----:R-:W-:Y:S01]  /*0520*/  ISETP.GE.AND P1, PT, R6, UR4, PT ;  /* 0x0000000406007c0c */ /* 0x001fe2000bf26270 */
[----:B-1----:R-:W-:-:S05]  /*0530*/  FADD R8, R9, -R4 ;  /* 0x8000000409087221 */ /* 0x002fca0000000000 */
[----:B------:R-:W-:-:S13]  /*0540*/  FSETP.NEU.AND P0, PT, R8, 1, PT ;  /* 0x3f8000000800780b */ /* 0x000fda0003f0d000 */
[----:B------:R-:W-:Y:S05]  /*0550*/  @!P0 BRA `(.L_x_9) ;  /* 0x0000000400048947 */ /* 0x000fea0003800000 */
[----:B------:R-:W-:-:S13]  /*0560*/  FSETP.NAN.AND P0, PT, |R8|, |R8|, PT ;  /* 0x400000080800720b */ /* 0x000fda0003f08200 */
[----:B------:R-:W-:Y:S01]  /*0570*/  @P0 FADD R11, R8, 2 ;  /* 0x40000000080b0421 */ /* 0x000fe20000000000 */
[----:B------:R-:W-:Y:S06]  /*0580*/  @P0 BRA `(.L_x_9) ;  /* 0x0000000000f80947 */ /* 0x000fec0003800000 */
[C---:B------:R-:W-:Y:S01]  /*0590*/  FMUL R9, |R8|.reuse, 16777216 ;  /* 0x4b80000008097820 */ /* 0x040fe20000400200 */
[----:B------:R-:W-:Y:S01]  /*05a0*/  FSETP.GEU.AND P0, PT, |R8|, 1.175494350822287508e-38, PT ;  /* 0x008000000800780b */ /* 0x000fe20003f0e200 */
[----:B------:R-:W-:-:S03]  /*05b0*/  IMAD.MOV.U32 R16, RZ, RZ, 0x3a2c32e4 ;  /* 0x3a2c32e4ff107424 */ /* 0x000fc600078e00ff */
[----:B------:R-:W-:Y:S02]  /*05c0*/  FSEL R9, R9, |R8|, !P0 ;  /* 0x4000000809097208 */ /* 0x000fe40004000000 */
[----:B------:R-:W-:Y:S02]  /*05d0*/  FSEL R11, RZ, -24, P0 ;  /* 0xc1c00000ff0b7808 */ /* 0x000fe40000000000 */
[----:B------:R-:W-:Y:S01]  /*05e0*/  FSETP.NEU.AND P0, PT, |R8|, +INF , PT ;  /* 0x7f8000000800780b */ /* 0x000fe20003f0d200 */
[----:B------:R-:W-:-:S03]  /*05f0*/  VIADD R10, R9, 0xc0cafb0d ;  /* 0xc0cafb0d090a7836 */ /* 0x000fc60000000000 */
[----:B------:R-:W-:Y:S02]  /*0600*/  FSETP.NEU.AND P0, PT, R8, RZ, P0 ;  /* 0x000000ff0800720b */ /* 0x000fe4000070d000 */
[----:B------:R-:W-:-:S04]  /*0610*/  LOP3.LUT R10, R10, 0xff800000, RZ, 0xc0, !PT ;  /* 0xff8000000a0a7812 */ /* 0x000fc800078ec0ff */
[-C--:B------:R-:W-:Y:S02]  /*0620*/  IADD3 R9, PT, PT, R9, -R10.reuse, RZ ;  /* 0x8000000a09097210 */ /* 0x080fe40007ffe0ff */
[----:B------:R-:W-:-:S03]  /*0630*/  I2FP.F32.S32 R10, R10 ;  /* 0x0000000a000a7245 */ /* 0x000fc60000201400 */
[C---:B------:R-:W-:Y:S01]  /*0640*/  FADD R13, R9.reuse, 1 ;  /* 0x3f800000090d7421 */ /* 0x040fe20000000000 */
[----:B------:R-:W-:Y:S01]  /*0650*/  FADD R14, R9, -1 ;  /* 0xbf800000090e7421 */ /* 0x000fe20000000000 */
[----:B------:R-:W-:-:S03]  /*0660*/  @!P0 FADD R8, R8, R8 ;  /* 0x0000000808088221 */ /* 0x000fc60000000000 */
[----:B------:R-:W-:Y:S01]  /*0670*/  FADD R12, R14, R14 ;  /* 0x0000000e0e0c7221 */ /* 0x000fe20000000000 */
[----:B------:R-:W0:Y:S03]  /*0680*/  MUFU.RCP R13, R13 ;  /* 0x0000000d000d7308 */ /* 0x000e260000001000 */
[----:B0-----:R-:W-:Y:S01]  /*0690*/  FMUL R9, R13, R12 ;  /* 0x0000000c0d097220 */ /* 0x001fe20000400000 */
[----:B------:R-:W-:-:S03]  /*06a0*/  FFMA R12, R10, 1.1920928955078125e-07, R11 ;  /* 0x340000000a0c7823 */ /* 0x000fc6000000000b */
[----:B------:R-:W-:Y:S01]  /*06b0*/  FADD R15, R14, -R9 ;  /* 0x800000090e0f7221 */ /* 0x000fe20000000000 */
[CC--:B------:R-:W-:Y:S01]  /*06c0*/  FMUL R11, R9.reuse, R9.reuse ;  /* 0x00000009090b7220 */ /* 0x0c0fe20000400000 */
[----:B------:R-:W-:Y:S02]  /*06d0*/  FFMA R10, R9, 1.4426950216293334961, R12 ;  /* 0x3fb8aa3b090a7823 */ /* 0x000fe4000000000c */
[----:B------:R-:W-:Y:S01]  /*06e0*/  FADD R15, R15, R15 ;  /* 0x0000000f0f0f7221 */ /* 0x000fe20000000000 */
[C---:B------:R-:W-:Y:S01]  /*06f0*/  FFMA R16, R11.reuse, R16, 0.0032181653659790754318 ;  /* 0x3b52e7db0b107423 */ /* 0x040fe20000000010 */
[----:B------:R-:W-:Y:S02]  /*0700*/  FADD R12, R12, -R10 ;  /* 0x8000000a0c0c7221 */ /* 0x000fe40000000000 */
[----:B------:R-:W-:Y:S01]  /*0710*/  FFMA R14, R14, -R9, R15 ;  /* 0x800000090e0e7223 */ /* 0x000fe2000000000f */
[----:B------:R-:W-:Y:S01]  /*0720*/  FFMA R16, R11, R16, 0.018033718690276145935 ;  /* 0x3c93bb730b107423 */ /* 0x000fe20000000010 */
[----:B------:R-:W-:-:S02]  /*0730*/  FFMA R15, R9, 1.4426950216293334961, R12 ;  /* 0x3fb8aa3b090f7823 */ /* 0x000fc4000000000c */
[----:B------:R-:W-:Y:S01]  /*0740*/  FMUL R14, R13, R14 ;  /* 0x0000000e0d0e7220 */ /* 0x000fe20000400000 */
[----:B------:R-:W-:-:S03]  /*0750*/  FFMA R16, R11, R16, 0.12022458761930465698 ;  /* 0x3df6384f0b107423 */ /* 0x000fc60000000010 */
[----:B------:R-:W-:Y:S01]  /*0760*/  FFMA R12, R14, 1.4426950216293334961, R15 ;  /* 0x3fb8aa3b0e0c7823 */ /* 0x000fe2000000000f */
[----:B------:R-:W-:-:S03]  /*0770*/  FMUL R16, R11, R16 ;  /* 0x000000100b107220 */ /* 0x000fc60000400000 */
[----:B------:R-:W-:Y:S01]  /*0780*/  FFMA R13, R9, 1.9251366722983220825e-08, R12 ;  /* 0x32a55e34090d7823 */ /* 0x000fe2000000000c */
[----:B------:R-:W-:-:S04]  /*0790*/  FMUL R11, R16, 3 ;  /* 0x40400000100b7820 */ /* 0x000fc80000400000 */
[----:B------:R-:W-:Y:S01]  /*07a0*/  FFMA R11, R14, R11, R13 ;  /* 0x0000000b0e0b7223 */ /* 0x000fe2000000000d */
[----:B------:R-:W-:-:S03]  /*07b0*/  HFMA2 R14, -RZ, RZ, 0.64013671875, -15.109375 ;  /* 0x391fcb8eff0e7431 */ /* 0x000fc600000001ff */
[----:B------:R-:W-:-:S04]  /*07c0*/  FFMA R11, R9, R16, R11 ;  /* 0x00000010090b7223 */ /* 0x000fc8000000000b */
[----:B------:R-:W-:-:S04]  /*07d0*/  FADD R9, R10, R11 ;  /* 0x0000000b0a097221 */ /* 0x000fc80000000000 */
[----:B------:R-:W-:Y:S01]  /*07e0*/  FMUL R12, R9, 2 ;  /* 0x40000000090c7820 */ /* 0x000fe20000400000 */
[----:B------:R-:W-:-:S03]  /*07f0*/  FADD R10, -R10, R9 ;  /* 0x000000090a0a7221 */ /* 0x000fc60000000100 */
[----:B------:R-:W0:Y:S01]  /*0800*/  FRND R13, R12 ;  /* 0x0000000c000d7307 */ /* 0x000e220000201000 */
[----:B------:R-:W-:Y:S01]  /*0810*/  FADD R10, R11, -R10 ;  /* 0x8000000a0b0a7221 */ /* 0x000fe20000000000 */
[----:B------:R-:W-:Y:S01]  /*0820*/  FFMA R9, R9, 2, -R12 ;  /* 0x4000000009097823 */ /* 0x000fe2000000080c */
[----:B------:R-:W-:-:S03]  /*0830*/  FSETP.GT.AND P3, PT, |R12|, 152, PT ;  /* 0x431800000c00780b */ /* 0x000fc60003f64200 */
[----:B------:R-:W-:Y:S02]  /*0840*/  FFMA R10, R10, 2, R9 ;  /* 0x400000000a0a7823 */ /* 0x000fe40000000009 */
[----:B------:R-:W1:Y:S01]  /*0850*/  F2I.NTZ R11, R12 ;  /* 0x0000000c000b7305 */ /* 0x000e620000203100 */
[----:B0-----:R-:W-:Y:S01]  /*0860*/  FADD R9, R12, -R13 ;  /* 0x8000000d0c097221 */ /* 0x001fe20000000000 */
[----:B------:R-:W-:-:S03]  /*0870*/  FSETP.GT.AND P2, PT, R13, RZ, PT ;  /* 0x000000ff0d00720b */ /* 0x000fc60003f44000 */
[----:B------:R-:W-:-:S04]  /*0880*/  FADD R9, R9, R10 ;  /* 0x0000000a09097221 */ /* 0x000fc80000000000 */
[----:B------:R-:W-:-:S04]  /*0890*/  FFMA R10, R9, R14, 0.0013391353422775864601 ;  /* 0x3aaf85ed090a7423 */ /* 0x000fc8000000000e */
[----:B------:R-:W-:-:S04]  /*08a0*/  FFMA R10, R9, R10, 0.0096188392490148544312 ;  /* 0x3c1d9856090a7423 */ /* 0x000fc8000000000a */
[----:B------:R-:W-:-:S04]  /*08b0*/  FFMA R10, R9, R10, 0.055503588169813156128 ;  /* 0x3d6357bb090a7423 */ /* 0x000fc8000000000a */
[C---:B------:R-:W-:Y:S01]  /*08c0*/  FFMA R14, R9.reuse, R10, 0.24022644758224487305 ;  /* 0x3e75fdec090e7423 */ /* 0x040fe2000000000a */
[----:B------:R-:W-:Y:S02]  /*08d0*/  SEL R10, RZ, 0x83000000, P2 ;  /* 0x83000000ff0a7807 */ /* 0x000fe40001000000 */
[----:B------:R-:W-:Y:S01]  /*08e0*/  FSETP.GEU.AND P2, PT, R12, RZ, PT ;  /* 0x000000ff0c00720b */ /* 0x000fe20003f4e000 */
[----:B------:R-:W-:Y:S02]  /*08f0*/  FFMA R14, R9, R14, 0.69314718246459960938 ;  /* 0x3f317218090e7423 */ /* 0x000fe4000000000e */
[----:B------:R-:W-:Y:S01]  /*0900*/  VIADD R13, R10, 0x7f000000 ;  /* 0x7f0000000a0d7836 */ /* 0x000fe20000000000 */
[----:B-1----:R-:W-:Y:S01]  /*0910*/  LEA R10, R11, -R10, 0x17 ;  /* 0x8000000a0b0a7211 */ /* 0x002fe200078eb8ff */
[----:B------:R-:W-:Y:S01]  /*0920*/  FFMA R14, R9, R14, 1 ;  /* 0x3f800000090e7423 */ /* 0x000fe2000000000e */
[----:B------:R-:W-:-:S03]  /*0930*/  FSEL R11, RZ, +INF , !P2 ;  /* 0x7f800000ff0b7808 */ /* 0x000fc60005000000 */
[----:B------:R-:W-:-:S04]  /*0940*/  FMUL R13, R13, R14 ;  /* 0x0000000e0d0d7220 */ /* 0x000fc80000400000 */
[----:B------:R-:W-:Y:S01]  /*0950*/  @!P3 FMUL R11, R10, R13 ;  /* 0x0000000d0a0bb220 */ /* 0x000fe20000400000 */
[----:B------:R-:W-:-:S07]  /*0960*/  @!P0 LOP3.LUT R11, R8, 0x7fffffff, RZ, 0xc0, !PT ;  /* 0x7fffffff080b8812 */ /* 0x000fce00078ec0ff */
.L_x_9:
[----:B------:R-:W-:Y:S05]  /*0970*/  BSYNC.RECONVERGENT B1 ;  /* 0x0000000000017941 */ /* 0x000fea0003800200 */
.L_x_8:
[----:B------:R-:W-:Y:S01]  /*0980*/  FADD R0, R11, R0 ;  /* 0x000000000b007221 */ /* 0x000fe20000000000 */
[----:B------:R-:W-:Y:S06]  /*0990*/  @!P1 BRA `(.L_x_10) ;  /* 0xfffffff800cc9947 */ /* 0x000fec000383ffff */
.L_x_7:
[----:B0-----:R-:W-:Y:S05]  /*09a0*/  BSYNC.RECONVERGENT B0 ;  /* 0x0000000000007941 */ /* 0x001fea0003800200 */
.L_x_6:
[----:B------:R-:W0:Y:S01]  /*09b0*/  S2UR UR5, SR_CgaCtaId ;  /* 0x00000000000579c3 */ /* 0x000e220000008800 */
[----:B------:R1:W-:Y:S01]  /*09c0*/  STS [R5], R0 ;  /* 0x0000000005007388 */ /* 0x0003e20000000800 */
[----:B------:R-:W-:Y:S01]  /*09d0*/  UISETP.GE.U32.AND UP0, UPT, UR8, 0x2, UPT ;  /* 0x000000020800788c */ /* 0x000fe2000bf06070 */
[----:B------:R-:W-:Y:S02]  /*09e0*/  UMOV UR4, 0x400 ;  /* 0x0000040000047882 */ /* 0x000fe40000000000 */
[----:B0-----:R-:W-:-:S03]  /*09f0*/  ULEA UR4, UR5, UR4, 0x18 ;  /* 0x0000000405047291 */ /* 0x001fc6000f8ec0ff */
[----:B------:R-:W-:Y:S06]  /*0a00*/  BAR.SYNC.DEFER_BLOCKING 0x0 ;  /* 0x0000000000007b1d */ /* 0x000fec0000010000 */
[----:B-1----:R-:W-:Y:S05]  /*0a10*/  BRA.U !UP0, `(.L_x_11) ;  /* 0x0000000108347547 */ /* 0x002fea000b800000 */
[----:B------:R-:W-:-:S07]  /*0a20*/  IMAD.MOV.U32 R0, RZ, RZ, 0x1 ;  /* 0x00000001ff007424 */ /* 0x000fce00078e00ff */
.L_x_12:
[----:B------:R-:W-:-:S05]  /*0a30*/  SHF.L.U32 R9, R0, 0x1, RZ ;  /* 0x0000000100097819 */ /* 0x000fca00000006ff */
[----:B------:R-:W-:-:S05]  /*0a40*/  VIADD R7, R9, 0xffffffff ;  /* 0xffffffff09077836 */ /* 0x000fca0000000000 */
[----:B------:R-:W-:-:S13]  /*0a50*/  LOP3.LUT P0, RZ, R7, R2, RZ, 0xc0, !PT ;  /* 0x0000000207ff7212 */ /* 0x000fda000780c0ff */
[----:B------:R-:W-:Y:S01]  /*0a60*/  @!P0 LEA R6, R0, R5, 0x2 ;  /* 0x0000000500068211 */ /* 0x000fe200078e10ff */
[----:B------:R-:W-:Y:S01]  /*0a70*/  @!P0 LDS R7, [R5] ;  /* 0x0000000005078984 */ /* 0x000fe20000000800 */
[----:B------:R-:W-:-:S04]  /*0a80*/  IMAD.MOV.U32 R0, RZ, RZ, R9 ;  /* 0x000000ffff007224 */ /* 0x000fc800078e0009 */
[----:B------:R-:W0:Y:S02]  /*0a90*/  @!P0 LDS R6, [R6] ;  /* 0x0000000006068984 */ /* 0x000e240000000800 */
[----:B0-----:R-:W-:-:S05]  /*0aa0*/  @!P0 FADD R8, R6, R7 ;  /* 0x0000000706088221 */ /* 0x001fca0000000000 */
[----:B------:R0:W-:Y:S01]  /*0ab0*/  @!P0 STS [R5], R8 ;  /* 0x0000000805008388 */ /* 0x0001e20000000800 */
[----:B------:R-:W-:Y:S01]  /*0ac0*/  BAR.SYNC.DEFER_BLOCKING 0x0 ;  /* 0x0000000000007b1d */ /* 0x000fe20000010000 */
[----:B------:R-:W-:-:S13]  /*0ad0*/  ISETP.GE.U32.AND P0, PT, R9, UR8, PT ;  /* 0x0000000809007c0c */ /* 0x000fda000bf06070 */
[----:B0-----:R-:W-:Y:S05]  /*0ae0*/  @!P0 BRA `(.L_x_12) ;  /* 0xfffffffc00d08947 */ /* 0x001fea000383ffff */
.L_x_11:
[----:B------:R-:W0:Y:S01]  /*0af0*/  LDS R6, [UR4] ;  /* 0x00000004ff067984 */ /* 0x000e220008000800 */
[----:B------:R-:W1:Y:S01]  /*0b00*/  MUFU.RCP R0, R3 ;  /* 0x0000000300007308 */ /* 0x000e620000001000 */
[----:B------:R-:W2:Y:S01]  /*0b10*/  LDCU UR4, c[0x0][0x390] ;  /* 0x00007200ff0477ac */ /* 0x000ea20008000800 */
[----:B-1----:R-:W-:Y:S01]  /*0b20*/  FFMA R5, -R3, R0, 1 ;  /* 0x3f80000003057423 */ /* 0x002fe20000000100 */
[----:B--2---:R-:W-:-:S03]  /*0b30*/  ISETP.GE.AND P2, PT, R2, UR4, PT ;  /* 0x0000000402007c0c */ /* 0x004fc6000bf46270 */
[----:B------:R-:W-:Y:S02]  /*0b40*/  FFMA R0, R0, R5, R0 ;  /* 0x0000000500007223 */ /* 0x000fe40000000000 */
[----:B0-----:R-:W0:Y:S02]  /*0b50*/  FCHK P0, R6, R3 ;  /* 0x0000000306007302 */ /* 0x001e240000000000 */
[----:B------:R-:W-:-:S04]  /*0b60*/  FFMA R5, R0, R6, RZ ;  /* 0x0000000600057223 */ /* 0x000fc800000000ff */
[----:B------:R-:W-:-:S04]  /*0b70*/  FFMA R8, -R3, R5, R6 ;  /* 0x0000000503087223 */ /* 0x000fc80000000106 */
[----:B------:R-:W-:Y:S01]  /*0b80*/  FFMA R0, R0, R8, R5 ;  /* 0x0000000800007223 */ /* 0x000fe20000000005 */
[----:B0-----:R-:W-:Y:S06]  /*0b90*/  @!P0 BRA `(.L_x_13) ;  /* 0x00000000000c8947 */ /* 0x001fec0003800000 */
[----:B------:R-:W-:Y:S02]  /*0ba0*/  MOV R0, R6 ;  /* 0x0000000600007202 */ /* 0x000fe40000000f00 */
[----:B------:R-:W-:-:S07]  /*0bb0*/  MOV R8, 0xbd0 ;  /* 0x00000bd000087802 */ /* 0x000fce0000000f00 */
[----:B------:R-:W-:Y:S05]  /*0bc0*/  CALL.REL.NOINC `($__internal_1_$__cuda_sm3x_div_rn_noftz_f32_slowpath) ;  /* 0x0000000400207944 */ /* 0x000fea0003c00000 */
.L_x_13:
[----:B------:R-:W-:Y:S01]  /*0bd0*/  VIADD R3, R0, 0xf3000000 ;  /* 0xf300000000037836 */ /* 0x000fe20000000000 */
[----:B------:R0:W1:Y:S01]  /*0be0*/  MUFU.RSQ R5, R0 ;  /* 0x0000000000057308 */ /* 0x0000620000001400 */
[----:B------:R-:W-:Y:S03]  /*0bf0*/  BSSY.RECONVERGENT B0, `(.L_x_14) ;  /* 0x000000a000007945 */ /* 0x000fe60003800200 */
[----:B------:R-:W-:-:S13]  /*0c00*/  ISETP.GT.U32.AND P0, PT, R3, 0x727fffff, PT ;  /* 0x727fffff0300780c */ /* 0x000fda0003f04070 */
[----:B01----:R-:W-:Y:S05]  /*0c10*/  @!P0 BRA `(.L_x_15) ;  /* 0x00000000000c8947 */ /* 0x003fea0003800000 */
[----:B------:R-:W-:-:S07]  /*0c20*/  MOV R9, 0xc40 ;  /* 0x00000c4000097802 */ /* 0x000fce0000000f00 */
[----:B------:R-:W-:Y:S05]  /*0c30*/  CALL.REL.NOINC `($__internal_0_$__cuda_sm20_sqrt_rn_f32_slowpath) ;  /* 0x0000000000ac7944 */ /* 0x000fea0003c00000 */
[----:B------:R-:W-:Y:S05]  /*0c40*/  BRA `(.L_x_16) ;  /* 0x0000000000107947 */ /* 0x000fea0003800000 */
.L_x_15:
[C---:B------:R-:W-:Y:S01]  /*0c50*/  FMUL.FTZ R3, R5.reuse, R0 ;  /* 0x0000000005037220 */ /* 0x040fe20000410000 */
[----:B------:R-:W-:-:S03]  /*0c60*/  FMUL.FTZ R5, R5, 0.5 ;  /* 0x3f00000005057820 */ /* 0x000fc60000410000 */
[----:B------:R-:W-:-:S04]  /*0c70*/  FFMA R0, -R3, R3, R0 ;  /* 0x0000000303007223 */ /* 0x000fc80000000100 */
[----:B------:R-:W-:-:S07]  /*0c80*/  FFMA R3, R0, R5, R3 ;  /* 0x0000000500037223 */ /* 0x000fce0000000003 */
.L_x_16:
[----:B------:R-:W-:Y:S05]  /*0c90*/  BSYNC.RECONVERGENT B0 ;  /* 0x0000000000007941 */ /* 0x000fea0003800200 */
.L_x_14:
[----:B------:R-:W-:Y:S05]  /*0ca0*/  @P2 EXIT ;  /* 0x000000000000294d */ /* 0x000fea0003800000 */
[----:B------:R-:W0:Y:S01]  /*0cb0*/  S2UR UR9, SR_CTAID.X ;  /* 0x00000000000979c3 */ /* 0x000e220000002500 */
[----:B------:R-:W-:Y:S01]  /*0cc0*/  UMOV UR4, 0x400 ;  /* 0x0000040000047882 */ /* 0x000fe20000000000 */
[----:B------:R-:W1:Y:S01]  /*0cd0*/  LDCU UR10, c[0x0][0x390] ;  /* 0x00007200ff0a77ac */ /* 0x000e620008000800 */
[----:B------:R-:W-:-:S05]  /*0ce0*/  UIADD3 UR4, UPT, UPT, UR4, 0x40, URZ ;  /* 0x0000004004047890 */ /* 0x000fca000fffe0ff */
[----:B------:R-:W0:Y:S08]  /*0cf0*/  LDC R5, c[0x0][0x390] ;  /* 0x0000e400ff057b82 */ /* 0x000e300000000800 */
[----:B------:R-:W2:Y:S08]  /*0d00*/  LDC.64 R6, c[0x0][0x388] ;  /* 0x0000e200ff067b82 */ /* 0x000eb00000000a00 */
[----:B------:R-:W3:Y:S01]  /*0d10*/  S2UR UR5, SR_CgaCtaId ;  /* 0x00000000000579c3 */ /* 0x000ee20000008800 */
[----:B0-----:R-:W-:-:S04]  /*0d20*/  IMAD R5, R2, R5, UR9 ;  /* 0x0000000902057e24 */ /* 0x001fc8000f8e0205 */
[----:B--2---:R-:W-:Y:S01]  /*0d30*/  IMAD.WIDE.U32 R6, R5, 0x4, R6 ;  /* 0x0000000405067825 */ /* 0x004fe200078e0006 */
[----:B-1-3--:R-:W-:-:S12]  /*0d40*/  ULEA UR4, UR5, UR4, 0x18 ;  /* 0x0000000405047291 */ /* 0x00afd8000f8ec0ff */
.L_x_20:
[----:B------:R-:W-:Y:S01]  /*0d50*/  FSETP.NEU.AND P0, PT, R3, RZ, PT ;  /* 0x000000ff0300720b */ /* 0x000fe20003f0d000 */
[----:B------:R-:W-:Y:S01]  /*0d60*/  BSSY.RECONVERGENT B0, `(.L_x_17) ;  /* 0x0000013000007945 */ /* 0x000fe20003800200 */
[----:B------:R-:W-:-:S11]  /*0d70*/  HFMA2 R5, -RZ, RZ, 0, 0 ;  /* 0x00000000ff057431 */ /* 0x000fd600000001ff */
[----:B------:R-:W-:Y:S05]  /*0d80*/  @!P0 BRA `(.L_x_18) ;  /* 0x0000000000408947 */ /* 0x000fea0003800000 */
[----:B------:R-:W-:Y:S01]  /*0d90*/  LEA R5, R2, UR4, 0x2 ;  /* 0x0000000402057c11 */ /* 0x000fe2000f8e10ff */
[----:B------:R-:W0:Y:S01]  /*0da0*/  MUFU.RCP R8, R3 ;  /* 0x0000000300087308 */ /* 0x000e220000001000 */
[----:B------:R-:W-:Y:S04]  /*0db0*/  BSSY.RECONVERGENT B1, `(.L_x_18) ;  /* 0x000000d000017945 */ /* 0x000fe80003800200 */
[----:B------:R-:W1:Y:S01]  /*0dc0*/  LDS R5, [R5] ;  /* 0x0000000005057984 */ /* 0x000e620000000800 */
[----:B0-----:R-:W-:-:S04]  /*0dd0*/  FFMA R9, R8, -R3, 1 ;  /* 0x3f80000008097423 */ /* 0x001fc80000000803 */
[----:B------:R-:W-:Y:S01]  /*0de0*/  FFMA R9, R8, R9, R8 ;  /* 0x0000000908097223 */ /* 0x000fe20000000008 */
[----:B-1----:R-:W-:-:S04]  /*0df0*/  FADD R0, R5, -R4 ;  /* 0x8000000405007221 */ /* 0x002fc80000000000 */
[----:B------:R-:W0:Y:S01]  /*0e00*/  FCHK P0, R0, R3 ;  /* 0x0000000300007302 */ /* 0x000e220000000000 */
[----:B------:R-:W-:-:S04]  /*0e10*/  FFMA R8, R0, R9, RZ ;  /* 0x0000000900087223 */ /* 0x000fc800000000ff */
[----:B------:R-:W-:-:S04]  /*0e20*/  FFMA R10, R8, -R3, R0 ;  /* 0x80000003080a7223 */ /* 0x000fc80000000000 */
[----:B------:R-:W-:Y:S01]  /*0e30*/  FFMA R5, R9, R10, R8 ;  /* 0x0000000a09057223 */ /* 0x000fe20000000008 */
[----:B0-----:R-:W-:Y:S06]  /*0e40*/  @!P0 BRA `(.L_x_19) ;  /* 0x00000000000c8947 */ /* 0x001fec0003800000 */
[----:B------:R-:W-:-:S07]  /*0e50*/  MOV R8, 0xe70 ;  /* 0x00000e7000087802 */ /* 0x000fce0000000f00 */
[----:B------:R-:W-:Y:S05]  /*0e60*/  CALL.REL.NOINC `($__internal_1_$__cuda_sm3x_div_rn_noftz_f32_slowpath) ;  /* 0x0000000000787944 */ /* 0x000fea0003c00000 */
[----:B------:R-:W-:-:S07]  /*0e70*/  IMAD.MOV.U32 R5, RZ, RZ, R0 ;  /* 0x000000ffff057224 */ /* 0x000fce00078e0000 */
.L_x_19:
[----:B------:R-:W-:Y:S05]  /*0e80*/  BSYNC.RECONVERGENT B1 ;  /* 0x0000000000017941 */ /* 0x000fea0003800200 */
.L_x_18:
[----:B------:R-:W-:Y:S05]  /*0e90*/  BSYNC.RECONVERGENT B0 ;  /* 0x0000000000007941 */ /* 0x000fea0003800200 */
.L_x_17:
[----:B------:R0:W-:Y:S01]  /*0ea0*/  STG.E desc[UR6][R6.64], R5 ;  /* 0x0000000506007986 */ /* 0x0001e2000c101906 */
[----:B------:R-:W-:-:S04]  /*0eb0*/  IADD3 R2, PT, PT, R2, UR8, RZ ;  /* 0x0000000802027c10 */ /* 0x000fc8000fffe0ff */
[----:B------:R-:W-:-:S13]  /*0ec0*/  ISETP.GE.AND P0, PT, R2, UR10, PT ;  /* 0x0000000a02007c0c */ /* 0x000fda000bf06270 */
[----:B0-----:R-:W-:Y:S05]  /*0ed0*/  @!P0 BRA `(.L_x_20) ;  /* 0xfffffffc009c8947 */ /* 0x001fea000383ffff */
[----:B------:R-:W-:Y:S05]  /*0ee0*/  EXIT ;  /* 0x000000000000794d */ /* 0x000fea0003800000 */
        .weak           $__internal_0_$__cuda_sm20_sqrt_rn_f32_slowpath
        .type           $__internal_0_$__cuda_sm20_sqrt_rn_f32_slowpath,@function
        .size           $__internal_0_$__cuda_sm20_sqrt_rn_f32_slowpath,($__internal_1_$__cuda_sm3x_div_rn_noftz_f32_slowpath - $__internal_0_$__cuda_sm20_sqrt_rn_f32_slowpath)
$__internal_0_$__cuda_sm20_sqrt_rn_f32_slowpath:
[----:B------:R-:W-:-:S13]  /*0ef0*/  LOP3.LUT P0, RZ, R0, 0x7fffffff, RZ, 0xc0, !PT ;  /* 0x7fffffff00ff7812 */ /* 0x000fda000780c0ff */
[----:B------:R-:W-:Y:S01]  /*0f00*/  @!P0 IMAD.MOV.U32 R3, RZ, RZ, R0 ;  /* 0x000000ffff038224 */ /* 0x000fe200078e0000 */
[----:B------:R-:W-:Y:S06]  /*0f10*/  @!P0 BRA `(.L_x_21) ;  /* 0x0000000000408947 */ /* 0x000fec0003800000 */
[----:B------:R-:W-:-:S13]  /*0f20*/  FSETP.GEU.FTZ.AND P0, PT, R0, RZ, PT ;  /* 0x000000ff0000720b */ /* 0x000fda0003f1e000 */
[----:B------:R-:W-:Y:S01]  /*0f30*/  @!P0 MOV R3, 0x7fffffff ;  /* 0x7fffffff00038802 */ /* 0x000fe20000000f00 */
[----:B------:R-:W-:Y:S06]  /*0f40*/  @!P0 BRA `(.L_x_21) ;  /* 0x0000000000348947 */ /* 0x000fec0003800000 */
[----:B------:R-:W-:-:S13]  /*0f50*/  FSETP.GTU.FTZ.AND P0, PT, |R0|, +INF , PT ;  /* 0x7f8000000000780b */ /* 0x000fda0003f1c200 */
[----:B------:R-:W-:Y:S01]  /*0f60*/  @P0 FADD.FTZ R3, R0, 1 ;  /* 0x3f80000000030421 */ /* 0x000fe20000010000 */
[----:B------:R-:W-:Y:S06]  /*0f70*/  @P0 BRA `(.L_x_21) ;  /* 0x0000000000280947 */ /* 0x000fec0003800000 */
[----:B------:R-:W-:-:S13]  /*0f80*/  FSETP.NEU.FTZ.AND P0, PT, |R0|, +INF , PT ;  /* 0x7f8000000000780b */ /* 0x000fda0003f1d200 */
[----:B------:R-:W-:-:S04]  /*0f90*/  @P0 FFMA R5, R0, 1.84467440737095516160e+19, RZ ;  /* 0x5f80000000050823 */ /* 0x000fc800000000ff */
[----:B------:R-:W0:Y:S02]  /*0fa0*/  @P0 MUFU.RSQ R6, R5 ;  /* 0x0000000500060308 */ /* 0x000e240000001400 */
[----:B0-----:R-:W-:Y:S01]  /*0fb0*/  @P0 FMUL.FTZ R8, R5, R6 ;  /* 0x0000000605080220 */ /* 0x001fe20000410000 */
[----:B------:R-:W-:-:S03]  /*0fc0*/  @P0 FMUL.FTZ R6, R6, 0.5 ;  /* 0x3f00000006060820 */ /* 0x000fc60000410000 */
[----:B------:R-:W-:-:S04]  /*0fd0*/  @P0 FADD.FTZ R3, -R8, -RZ ;  /* 0x800000ff08030221 */ /* 0x000fc80000010100 */
[----:B------:R-:W-:Y:S01]  /*0fe0*/  @P0 FFMA R7, R8, R3, R5 ;  /* 0x0000000308070223 */ /* 0x000fe20000000005 */
[----:B------:R-:W-:-:S03]  /*0ff0*/  @!P0 IMAD.MOV.U32 R3, RZ, RZ, R0 ;  /* 0x000000ffff038224 */ /* 0x000fc600078e0000 */
[----:B------:R-:W-:-:S04]  /*1000*/  @P0 FFMA R6, R7, R6, R8 ;  /* 0x0000000607060223 */ /* 0x000fc80000000008 */
[----:B------:R-:W-:-:S07]  /*1010*/  @P0 FMUL.FTZ R3, R6, 2.3283064365386962891e-10 ;  /* 0x2f80000006030820 */ /* 0x000fce0000410000 */
.L_x_21:
[----:B------:R-:W-:Y:S01]  /*1020*/  MOV R6, R9 ;  /* 0x0000000900067202 */ /* 0x000fe20000000f00 */
[----:B------:R-:W-:-:S04]  /*1030*/  IMAD.MOV.U32 R7, RZ, RZ, 0x0 ;  /* 0x00000000ff077424 */ /* 0x000fc800078e00ff */
[----:B------:R-:W-:Y:S05]  /*1040*/  RET.REL.NODEC R6 `(_Z10matrixNormPfS_i) ;  /* 0xffffffec06ec7950 */ /* 0x000fea0003c3ffff */
        .weak           $__internal_1_$__cuda_sm3x_div_rn_noftz_f32_slowpath
        .type           $__internal_1_$__cuda_sm3x_div_rn_noftz_f32_slowpath,@function
        .size           $__internal_1_$__cuda_sm3x_div_rn_noftz_f32_slowpath,(.L_x_35 - $__internal_1_$__cuda_sm3x_div_rn_noftz_f32_slowpath)
$__internal_1_$__cuda_sm3x_div_rn_noftz_f32_slowpath:
[----:B------:R-:W-:Y:S01]  /*1050*/  SHF.R.U32.HI R10, RZ, 0x17, R3 ;  /* 0x00000017ff0a7819 */ /* 0x000fe20000011603 */
[----:B------:R-:W-:Y:S01]  /*1060*/  BSSY.RECONVERGENT B2, `(.L_x_22) ;  /* 0x0000063000027945 */ /* 0x000fe20003800200 */
[----:B------:R-:W-:Y:S02]  /*1070*/  SHF.R.U32.HI R9, RZ, 0x17, R0 ;  /* 0x00000017ff097819 */ /* 0x000fe40000011600 */
[----:B------:R-:W-:Y:S02]  /*1080*/  LOP3.LUT R10, R10, 0xff, RZ, 0xc0, !PT ;  /* 0x000000ff0a0a7812 */ /* 0x000fe400078ec0ff */
[----:B------:R-:W-:Y:S02]  /*1090*/  LOP3.LUT R14, R9, 0xff, RZ, 0xc0, !PT ;  /* 0x000000ff090e7812 */ /* 0x000fe400078ec0ff */
[----:B------:R-:W-:Y:S02]  /*10a0*/  IADD3 R13, PT, PT, R10, -0x1, RZ ;  /* 0xffffffff0a0d7810 */ /* 0x000fe40007ffe0ff */
[----:B------:R-:W-:Y:S01]  /*10b0*/  MOV R11, R3 ;  /* 0x00000003000b7202 */ /* 0x000fe20000000f00 */
[----:B------:R-:W-:Y:S01]  /*10c0*/  VIADD R12, R14, 0xffffffff ;  /* 0xffffffff0e0c7836 */ /* 0x000fe20000000000 */
[----:B------:R-:W-:-:S04]  /*10d0*/  ISETP.GT.U32.AND P0, PT, R13, 0xfd, PT ;  /* 0x000000fd0d00780c */ /* 0x000fc80003f04070 */
[----:B------:R-:W-:-:S13]  /*10e0*/  ISETP.GT.U32.OR P0, PT, R12, 0xfd, P0 ;  /* 0x000000fd0c00780c */ /* 0x000fda0000704470 */
[----:B------:R-:W-:Y:S01]  /*10f0*/  @!P0 IMAD.MOV.U32 R9, RZ, RZ, RZ ;  /* 0x000000ffff098224 */ /* 0x000fe200078e00ff */
[----:B------:R-:W-:Y:S06]  /*1100*/  @!P0 BRA `(.L_x_23) ;  /* 0x00000000005c8947 */ /* 0x000fec0003800000 */
[----:B------:R-:W-:Y:S02]  /*1110*/  FSETP.GTU.FTZ.AND P0, PT, |R0|, +INF , PT ;  /* 0x7f8000000000780b */ /* 0x000fe40003f1c200 */
[----:B------:R-:W-:-:S04]  /*1120*/  FSETP.GTU.FTZ.AND P1, PT, |R3|, +INF , PT ;  /* 0x7f8000000300780b */ /* 0x000fc80003f3c200 */
[----:B------:R-:W-:-:S13]  /*1130*/  PLOP3.LUT P0, PT, P0, P1, PT, 0xf8, 0x8f ;  /* 0x00000000008f781c */ /* 0x000fda0000703f70 */
[----:B------:R-:W-:Y:S05]  /*1140*/  @P0 BRA `(.L_x_24) ;  /* 0x00000004004c0947 */ /* 0x000fea0003800000 */
[----:B------:R-:W-:-:S13]  /*1150*/  LOP3.LUT P0, RZ, R11, 0x7fffffff, R0, 0xc8, !PT ;  /* 0x7fffffff0bff7812 */ /* 0x000fda000780c800 */
[----:B------:R-:W-:Y:S05]  /*1160*/  @!P0 BRA `(.L_x_25) ;  /* 0x00000004003c8947 */ /* 0x000fea0003800000 */
[C---:B------:R-:W-:Y:S02]  /*1170*/  FSETP.NEU.FTZ.AND P3, PT, |R0|.reuse, +INF , PT ;  /* 0x7f8000000000780b */ /* 0x040fe40003f7d200 */
[----:B------:R-:W-:Y:S02]  /*1180*/  FSETP.NEU.FTZ.AND P1, PT, |R3|, +INF , PT ;  /* 0x7f8000000300780b */ /* 0x000fe40003f3d200 */
[----:B------:R-:W-:-:S11]  /*1190*/  FSETP.NEU.FTZ.AND P0, PT, |R0|, +INF , PT ;  /* 0x7f8000000000780b */ /* 0x000fd60003f1d200 */
[----:B------:R-:W-:Y:S05]  /*11a0*/  @!P1 BRA !P3, `(.L_x_25) ;  /* 0x00000004002c9947 */ /* 0x000fea0005800000 */
[----:B------:R-:W-:-:S04]  /*11b0*/  LOP3.LUT P3, RZ, R0, 0x7fffffff, RZ, 0xc0, !PT ;  /* 0x7fffffff00ff7812 */ /* 0x000fc8000786c0ff */
[----:B------:R-:W-:-:S13]  /*11c0*/  PLOP3.LUT P1, PT, P1, P3, PT, 0x2f, 0xf2 ;  /* 0x0000000000f2781c */ /* 0x000fda0000f26577 */
[----:B------:R-:W-:Y:S05]  /*11d0*/  @P1 BRA `(.L_x_26) ;  /* 0x0000000400181947 */ /* 0x000fea0003800000 */
[----:B------:R-:W-:-:S04]  /*11e0*/  LOP3.LUT P1, RZ, R11, 0x7fffffff, RZ, 0xc0, !PT ;  /* 0x7fffffff0bff7812 */ /* 0x000fc8000782c0ff */
[----:B------:R-:W-:-:S13]  /*11f0*/  PLOP3.LUT P0, PT, P0, P1, PT, 0x2f, 0xf2 ;  /* 0x0000000000f2781c */ /* 0x000fda0000702577 */
[----:B------:R-:W-:Y:S05]  /*1200*/  @P0 BRA `(.L_x_27) ;  /* 0x0000000400000947 */ /* 0x000fea0003800000 */
[----:B------:R-:W-:Y:S02]  /*1210*/  ISETP.GE.AND P0, PT, R12, RZ, PT ;  /* 0x000000ff0c00720c */ /* 0x000fe40003f06270 */
[----:B------:R-:W-:-:S11]  /*1220*/  ISETP.GE.AND P1, PT, R13, RZ, PT ;  /* 0x000000ff0d00720c */ /* 0x000fd60003f26270 */
[----:B------:R-:W-:Y:S01]  /*1230*/  @P0 MOV R9, RZ ;  /* 0x000000ff00090202 */ /* 0x000fe20000000f00 */
[----:B------:R-:W-:Y:S02]  /*1240*/  @!P0 IMAD.MOV.U32 R9, RZ, RZ, -0x40 ;  /* 0xffffffc0ff098424 */ /* 0x000fe400078e00ff */
[----:B------:R-:W-:Y:S01]  /*1250*/  @!P0 FFMA R0, R0, 1.84467440737095516160e+19, RZ ;  /* 0x5f80000000008823 */ /* 0x000fe200000000ff */
[----:B------:R-:W-:Y:S02]  /*1260*/  @!P1 FFMA R11, R3, 1.84467440737095516160e+19, RZ ;  /* 0x5f800000030b9823 */ /* 0x000fe400000000ff */
[----:B------:R-:W-:-:S07]  /*1270*/  @!P1 IADD3 R9, PT, PT, R9, 0x40, RZ ;  /* 0x0000004009099810 */ /* 0x000fce0007ffe0ff */
.L_x_23:
[----:B------:R-:W-:Y:S01]  /*1280*/  LEA R12, R10, 0xc0800000, 0x17 ;  /* 0xc08000000a0c7811 */ /* 0x000fe200078eb8ff */
[----:B------:R-:W-:Y:S04]  /*1290*/  BSSY.RECONVERGENT B3, `(.L_x_28) ;  /* 0x0000036000037945 */ /* 0x000fe80003800200 */
[----:B------:R-:W-:Y:S01]  /*12a0*/  IMAD.IADD R12, R11, 0x1, -R12 ;  /* 0x000000010b0c7824 */ /* 0x000fe200078e0a0c */
[----:B------:R-:W-:-:S03]  /*12b0*/  IADD3 R11, PT, PT, R14, -0x7f, RZ ;  /* 0xffffff810e0b7810 */ /* 0x000fc60007ffe0ff */
[----:B------:R0:W1:Y:S01]  /*12c0*/  MUFU.RCP R13, R12 ;  /* 0x0000000c000d7308 */ /* 0x0000620000001000 */
[----:B------:R-:W-:Y:S01]  /*12d0*/  FADD.FTZ R15, -R12, -RZ ;  /* 0x800000ff0c0f7221 */ /* 0x000fe20000010100 */
[C---:B------:R-:W-:Y:S01]  /*12e0*/  IMAD R0, R11.reuse, -0x800000, R0 ;  /* 0xff8000000b007824 */ /* 0x040fe200078e0200 */
[----:B0-----:R-:W-:-:S05]  /*12f0*/  IADD3 R12, PT, PT, R11, 0x7f, -R10 ;  /* 0x0000007f0b0c7810 */ /* 0x001fca0007ffe80a */
[----:B------:R-:W-:Y:S02]  /*1300*/  IMAD.IADD R9, R12, 0x1, R9 ;  /* 0x000000010c097824 */ /* 0x000fe400078e0209 */
[----:B-1----:R-:W-:-:S04]  /*1310*/  FFMA R14, R13, R15, 1 ;  /* 0x3f8000000d0e7423 */ /* 0x002fc8000000000f */
[----:B------:R-:W-:-:S04]  /*1320*/  FFMA R16, R13, R14, R13 ;  /* 0x0000000e0d107223 */ /* 0x000fc8000000000d */
[----:B------:R-:W-:-:S04]  /*1330*/  FFMA R13, R0, R16, RZ ;  /* 0x00000010000d7223 */ /* 0x000fc800000000ff */
[----:B------:R-:W-:-:S04]  /*1340*/  FFMA R14, R15, R13, R0 ;  /* 0x0000000d0f0e7223 */ /* 0x000fc80000000000 */
[----:B------:R-:W-:-:S04]  /*1350*/  FFMA R13, R16, R14, R13 ;  /* 0x0000000e100d7223 */ /* 0x000fc8000000000d */
[----:B------:R-:W-:-:S04]  /*1360*/  FFMA R14, R15, R13, R0 ;  /* 0x0000000d0f0e7223 */ /* 0x000fc80000000000 */
[----:B------:R-:W-:-:S05]  /*1370*/  FFMA R0, R16, R14, R13 ;  /* 0x0000000e10007223 */ /* 0x000fca000000000d */
[----:B------:R-:W-:-:S04]  /*1380*/  SHF.R.U32.HI R10, RZ, 0x17, R0 ;  /* 0x00000017ff0a7819 */ /* 0x000fc80000011600 */
[----:B------:R-:W-:-:S04]  /*1390*/  LOP3.LUT R10, R10, 0xff, RZ, 0xc0, !PT ;  /* 0x000000ff0a0a7812 */ /* 0x000fc800078ec0ff */
[----:B------:R-:W-:-:S05]  /*13a0*/  IADD3 R15, PT, PT, R10, R9, RZ ;  /* 0x000000090a0f7210 */ /* 0x000fca0007ffe0ff */
[----:B------:R-:W-:-:S05]  /*13b0*/  VIADD R10, R15, 0xffffffff ;  /* 0xffffffff0f0a7836 */ /* 0x000fca0000000000 */
[----:B------:R-:W-:-:S13]  /*13c0*/  ISETP.GE.U32.AND P0, PT, R10, 0xfe, PT ;  /* 0x000000fe0a00780c */ /* 0x000fda0003f06070 */
[----:B------:R-:W-:Y:S05]  /*13d0*/  @!P0 BRA `(.L_x_29) ;  /* 0x0000000000808947 */ /* 0x000fea0003800000 */
[----:B------:R-:W-:-:S13]  /*13e0*/  ISETP.GT.AND P0, PT, R15, 0xfe, PT ;  /* 0x000000fe0f00780c */ /* 0x000fda0003f04270 */
[----:B------:R-:W-:Y:S05]  /*13f0*/  @P0 BRA `(.L_x_30) ;  /* 0x00000000006c0947 */ /* 0x000fea0003800000 */
[----:B------:R-:W-:-:S13]  /*1400*/  ISETP.GE.AND P0, PT, R15, 0x1, PT ;  /* 0x000000010f00780c */ /* 0x000fda0003f06270 */
[----:B------:R-:W-:Y:S05]  /*1410*/  @P0 BRA `(.L_x_31) ;  /* 0x0000000000740947 */ /* 0x000fea0003800000 */
[----:B------:R-:W-:Y:S02]  /*1420*/  ISETP.GE.AND P0, PT, R15, -0x18, PT ;  /* 0xffffffe80f00780c */ /* 0x000fe40003f06270 */
[----:B------:R-:W-:-:S11]  /*1430*/  LOP3.LUT R0, R0, 0x80000000, RZ, 0xc0, !PT ;  /* 0x8000000000007812 */ /* 0x000fd600078ec0ff */
[----:B------:R-:W-:Y:S05]  /*1440*/  @!P0 BRA `(.L_x_31) ;  /* 0x0000000000688947 */ /* 0x000fea0003800000 */
[CCC-:B------:R-:W-:Y:S01]  /*1450*/  FFMA.RZ R9, R16.reuse, R14.reuse, R13.reuse ;  /* 0x0000000e10097223 */ /* 0x1c0fe2000000c00d */
[C---:B------:R-:W-:Y:S01]  /*1460*/  IADD3 R12, PT, PT, R15.reuse, 0x20, RZ ;  /* 0x000000200f0c7810 */ /* 0x040fe20007ffe0ff */
[CCC-:B------:R-:W-:Y:S01]  /*1470*/  FFMA.RM R10, R16.reuse, R14.reuse, R13.reuse ;  /* 0x0000000e100a7223 */ /* 0x1c0fe2000000400d */
[----:B------:R-:W-:Y:S02]  /*1480*/  ISETP.NE.AND P3, PT, R15, RZ, PT ;  /* 0x000000ff0f00720c */ /* 0x000fe40003f65270 */
[----:B------:R-:W-:Y:S01]  /*1490*/  LOP3.LUT R11, R9, 0x7fffff, RZ, 0xc0, !PT ;  /* 0x007fffff090b7812 */ /* 0x000fe200078ec0ff */
[----:B------:R-:W-:Y:S01]  /*14a0*/  FFMA.RP R9, R16, R14, R13 ;  /* 0x0000000e10097223 */ /* 0x000fe2000000800d */
[----:B------:R-:W-:Y:S02]  /*14b0*/  ISETP.NE.AND P1, PT, R15, RZ, PT ;  /* 0x000000ff0f00720c */ /* 0x000fe40003f25270 */
[----:B------:R-:W-:Y:S02]  /*14c0*/  LOP3.LUT R11, R11, 0x800000, RZ, 0xfc, !PT ;  /* 0x008000000b0b7812 */ /* 0x000fe400078efcff */
[----:B------:R-:W-:-:S02]  /*14d0*/  IADD3 R13, PT, PT, -R15, RZ, RZ ;  /* 0x000000ff0f0d7210 */ /* 0x000fc40007ffe1ff */
[----:B------:R-:W-:Y:S02]  /*14e0*/  SHF.L.U32 R12, R11, R12, RZ ;  /* 0x0000000c0b0c7219 */ /* 0x000fe400000006ff */
[----:B------:R-:W-:Y:S02]  /*14f0*/  FSETP.NEU.FTZ.AND P0, PT, R9, R10, PT ;  /* 0x0000000a0900720b */ /* 0x000fe40003f1d000 */
[----:B------:R-:W-:Y:S02]  /*1500*/  SEL R10, R13, RZ, P3 ;  /* 0x000000ff0d0a7207 */ /* 0x000fe40001800000 */
[----:B------:R-:W-:Y:S02]  /*1510*/  ISETP.NE.AND P1, PT, R12, RZ, P1 ;  /* 0x000000ff0c00720c */ /* 0x000fe40000f25270 */
[----:B------:R-:W-:Y:S02]  /*1520*/  SHF.R.U32.HI R10, RZ, R10, R11 ;  /* 0x0000000aff0a7219 */ /* 0x000fe4000001160b */
[----:B------:R-:W-:-:S02]  /*1530*/  PLOP3.LUT P0, PT, P0, P1, PT, 0xf8, 0x8f ;  /* 0x00000000008f781c */ /* 0x000fc40000703f70 */
[----:B------:R-:W-:Y:S02]  /*1540*/  SHF.R.U32.HI R12, RZ, 0x1, R10 ;  /* 0x00000001ff0c7819 */ /* 0x000fe4000001160a */
[----:B------:R-:W-:-:S04]  /*1550*/  SEL R9, RZ, 0x1, !P0 ;  /* 0x00000001ff097807 */ /* 0x000fc80004000000 */
[----:B------:R-:W-:-:S04]  /*1560*/  LOP3.LUT R9, R9, 0x1, R12, 0xf8, !PT ;  /* 0x0000000109097812 */ /* 0x000fc800078ef80c */
[----:B------:R-:W-:-:S05]  /*1570*/  LOP3.LUT R9, R9, R10, RZ, 0xc0, !PT ;  /* 0x0000000a09097212 */ /* 0x000fca00078ec0ff */
[----:B------:R-:W-:-:S05]  /*1580*/  IMAD.IADD R9, R12, 0x1, R9 ;  /* 0x000000010c097824 */ /* 0x000fca00078e0209 */
[----:B------:R-:W-:Y:S01]  /*1590*/  LOP3.LUT R0, R9, R0, RZ, 0xfc, !PT ;  /* 0x0000000009007212 */ /* 0x000fe200078efcff */
[----:B------:R-:W-:Y:S06]  /*15a0*/  BRA `(.L_x_31) ;  /* 0x0000000000107947 */ /* 0x000fec0003800000 */
.L_x_30:
[----:B------:R-:W-:-:S04]  /*15b0*/  LOP3.LUT R0, R0, 0x80000000, RZ, 0xc0, !PT ;  /* 0x8000000000007812 */ /* 0x000fc800078ec0ff */
[----:B------:R-:W-:Y:S01]  /*15c0*/  LOP3.LUT R0, R0, 0x7f800000, RZ, 0xfc, !PT ;  /* 0x7f80000000007812 */ /* 0x000fe200078efcff */
[----:B------:R-:W-:Y:S06]  /*15d0*/  BRA `(.L_x_31) ;  /* 0x0000000000047947 */ /* 0x000fec0003800000 */
.L_x_29:
[----:B------:R-:W-:-:S07]  /*15e0*/  LEA R0, R9, R0, 0x17 ;  /* 0x0000000009007211 */ /* 0x000fce00078eb8ff */
.L_x_31:
[----:B------:R-:W-:Y:S05]  /*15f0*/  BSYNC.RECONVERGENT B3 ;  /* 0x0000000000037941 */ /* 0x000fea0003800200 */
.L_x_28:
[----:B------:R-:W-:Y:S05]  /*1600*/  BRA `(.L_x_32) ;  /* 0x0000000000207947 */ /* 0x000fea0003800000 */
.L_x_27:
[----:B------:R-:W-:-:S04]  /*1610*/  LOP3.LUT R0, R11, 0x80000000, R0, 0x48, !PT ;  /* 0x800000000b007812 */ /* 0x000fc800078e4800 */
[----:B------:R-:W-:Y:S01]  /*1620*/  LOP3.LUT R0, R0, 0x7f800000, RZ, 0xfc, !PT ;  /* 0x7f80000000007812 */ /* 0x000fe200078efcff */
[----:B------:R-:W-:Y:S06]  /*1630*/  BRA `(.L_x_32) ;  /* 0x0000000000147947 */ /* 0x000fec0003800000 */
.L_x_26:
[----:B------:R-:W-:Y:S01]  /*1640*/  LOP3.LUT R0, R11, 0x80000000, R0, 0x48, !PT ;  /* 0x800000000b007812 */ /* 0x000fe200078e4800 */
[----:B------:R-:W-:Y:S06]  /*1650*/  BRA `(.L_x_32) ;  /* 0x00000000000c7947 */ /* 0x000fec0003800000 */
.L_x_25:
[----:B------:R-:W0:Y:S01]  /*1660*/  MUFU.RSQ R0, -QNAN ;  /* 0xffc0000000007908 */ /* 0x000e220000001400 */
[----:B------:R-:W-:Y:S05]  /*1670*/  BRA `(.L_x_32) ;  /* 0x0000000000047947 */ /* 0x000fea0003800000 */
.L_x_24:
[----:B------:R-:W-:-:S07]  /*1680*/  FADD.FTZ R0, R0, R3 ;  /* 0x0000000300007221 */ /* 0x000fce0000010000 */
.L_x_32:
[----:B------:R-:W-:Y:S05]  /*1690*/  BSYNC.RECONVERGENT B2 ;  /* 0x0000000000027941 */ /* 0x000fea0003800200 */
.L_x_22:
[----:B------:R-:W-:-:S04]  /*16a0*/  HFMA2 R9, -RZ, RZ, 0, 0 ;  /* 0x00000000ff097431 */ /* 0x000fc800000001ff */
[----:B0-----:R-:W-:Y:S05]  /*16b0*/  RET.REL.NODEC R8 `(_Z10matrixNormPfS_i) ;  /* 0xffffffe808507950 */ /* 0x001fea0003c3ffff */
.L_x_33:
[----:B------:R-:W-:-:S00]  /*16c0*/  BRA `(.L_x_33) ;  /* 0xfffffffc00fc7947 */ /* 0x000fc0000383ffff */
[----:B------:R-:W-:-:S00]  /*16d0*/  NOP ;  /* 0x0000000000007918 */ /* 0x000fc00000000000 */
        /* <DEDUP_REMOVED lines=10> */
.L_x_35:


//--------------------- .nv.shared._Z10matrixNormPfS_i --------------------------
	.section	.nv.shared._Z10matrixNormPfS_i,"aw",@nobits
	.sectionflags	@""
	.align	4
.nv.shared._Z10matrixNormPfS_i:
	.zero		25088


//--------------------- .nv.shared.reserved.0     --------------------------
	.section	.nv.shared.reserved.0,"aw",@nobits
	.weak		__nv_reservedSMEM_offset_0_alias
	.size		__nv_reservedSMEM_offset_0_alias, 0, 64
	.other		__nv_reservedSMEM_offset_0_alias,@"STO_CUDA_RESERVED_SHARED STV_DEFAULT"
__nv_reservedSMEM_offset_0_alias:
	.zero		0
	.zero		64


//--------------------- .nv.constant0._Z10matrixNormPfS_i --------------------------
	.section	.nv.constant0._Z10matrixNormPfS_i,"a",@progbits
	.sectionflags	@""
	.align	4
.nv.constant0._Z10matrixNormPfS_i:
	.zero		916


//--------------------- SYMBOLS --------------------------

	.type		.nv.reservedSmem.offset0,@object
	.size		.nv.reservedSmem.offset0,0x4
	.type		.nv.reservedSmem.cap,@object
	.size		.nv.reservedSmem.cap,0x4
